//
// Generated by NVIDIA NVVM Compiler
//
// Compiler Build ID: CL-36424714
// Cuda compilation tools, release 13.0, V13.0.88
// Based on NVVM 20.0.0
//

.version 9.0
.target sm_100
.address_size 64

	// .globl	_Z16histogram_kernelPjS_jj
.extern .shared .align 16 .b8 histogram_private[];

.visible .entry _Z16histogram_kernelPjS_jj(
	.param .u64 .ptr .align 1 _Z16histogram_kernelPjS_jj_param_0,
	.param .u64 .ptr .align 1 _Z16histogram_kernelPjS_jj_param_1,
	.param .u32 _Z16histogram_kernelPjS_jj_param_2,
	.param .u32 _Z16histogram_kernelPjS_jj_param_3
)
{
	.reg .pred 	%p<7>;
	.reg .b32 	%r<33>;
	.reg .b64 	%rd<9>;

	ld.param.u64 	%rd3, [_Z16histogram_kernelPjS_jj_param_0];
	ld.param.u64 	%rd4, [_Z16histogram_kernelPjS_jj_param_1];
	ld.param.u32 	%r12, [_Z16histogram_kernelPjS_jj_param_2];
	ld.param.u32 	%r13, [_Z16histogram_kernelPjS_jj_param_3];
	mov.u32 	%r32, %tid.x;
	setp.ge.u32 	%p1, %r32, %r13;
	@%p1 bra 	$L__BB0_3;
	mov.u32 	%r2, %ntid.x;
	mov.u32 	%r15, histogram_private;
	mov.u32 	%r30, %r32;
$L__BB0_2:
	shl.b32 	%r14, %r30, 2;
	add.s32 	%r16, %r15, %r14;
	mov.b32 	%r17, 0;
	st.shared.u32 	[%r16], %r17;
	add.s32 	%r30, %r30, %r2;
	setp.lt.u32 	%p2, %r30, %r13;
	@%p2 bra 	$L__BB0_2;
$L__BB0_3:
	bar.sync 	0;
	mov.u32 	%r18, %ctaid.x;
	mov.u32 	%r5, %ntid.x;
	mad.lo.s32 	%r31, %r18, %r5, %r32;
	setp.ge.u32 	%p3, %r31, %r12;
	@%p3 bra 	$L__BB0_6;
	cvta.to.global.u64 	%rd1, %rd3;
	mov.u32 	%r19, %nctaid.x;
	mul.lo.s32 	%r7, %r5, %r19;
	mov.u32 	%r22, histogram_private;
$L__BB0_5:
	mul.wide.s32 	%rd5, %r31, 4;
	add.s64 	%rd6, %rd1, %rd5;
	ld.global.u32 	%r20, [%rd6];
	shl.b32 	%r21, %r20, 2;
	add.s32 	%r23, %r22, %r21;
	atom.shared.add.u32 	%r24, [%r23], 1;
	add.s32 	%r31, %r31, %r7;
	setp.lt.u32 	%p4, %r31, %r12;
	@%p4 bra 	$L__BB0_5;
$L__BB0_6:
	setp.ge.u32 	%p5, %r32, %r13;
	bar.sync 	0;
	@%p5 bra 	$L__BB0_9;
	cvta.to.global.u64 	%rd2, %rd4;
	mov.u32 	%r26, histogram_private;
$L__BB0_8:
	mul.wide.s32 	%rd7, %r32, 4;
	add.s64 	%rd8, %rd2, %rd7;
	shl.b32 	%r25, %r32, 2;
	add.s32 	%r27, %r26, %r25;
	ld.shared.u32 	%r28, [%r27];
	atom.global.add.u32 	%r29, [%rd8], %r28;
	add.s32 	%r32, %r32, %r5;
	setp.lt.u32 	%p6, %r32, %r13;
	@%p6 bra 	$L__BB0_8;
$L__BB0_9:
	ret;

}


// ===== COMPILED SASS (sm_100) =====

	.target	sm_100

	.elftype	@"ET_EXEC"


//--------------------- .note.nv.tkinfo           --------------------------
	.section	.note.nv.tkinfo,"",@"SHT_NOTE"
	.sectionflags	@"SHF_NOTE_NV_TKINFO"
	.tkinfo
        /*0018*/ 	.word	0x00000002
        /*0030*/ 	.string	""
        /*0030*/ 	.string	"ptxas"
        /*0030*/ 	.string	"Cuda compilation tools, release 13.0, V13.0.88"
        /*0030*/ 	.string	"Build cuda_13.0.r13.0/compiler.36424714_0"
        /*0030*/ 	.string	"-arch sm_100 -m 64 "



//--------------------- .note.nv.cuinfo           --------------------------
	.section	.note.nv.cuinfo,"",@"SHT_NOTE"
	.sectionflags	@"SHF_NOTE_NV_CUINFO"
        /*0018*/ 	.short	0x0002
        /*001a*/ 	.short	0x0064
        /*001c*/ 	.short	0x0082
	.zero		2


//--------------------- .nv.info                  --------------------------
	.section	.nv.info,"",@"SHT_CUDA_INFO"
	.align	4


	//----- nvinfo : EIATTR_REGCOUNT
	.align		4
        /*0000*/ 	.byte	0x04, 0x2f
        /*0002*/ 	.short	(.L_1 - .L_0)
	.align		4
.L_0:
        /*0004*/ 	.word	index@(_Z16histogram_kernelPjS_jj)
        /*0008*/ 	.word	0x0000000e


	//----- nvinfo : EIATTR_FRAME_SIZE
	.align		4
.L_1:
        /*000c*/ 	.byte	0x04, 0x11
        /*000e*/ 	.short	(.L_3 - .L_2)
	.align		4
.L_2:
        /*0010*/ 	.word	index@(_Z16histogram_kernelPjS_jj)
        /*0014*/ 	.word	0x00000000


	//----- nvinfo : EIATTR_MIN_STACK_SIZE
	.align		4
.L_3:
        /*0018*/ 	.byte	0x04, 0x12
        /*001a*/ 	.short	(.L_5 - .L_4)
	.align		4
.L_4:
        /*001c*/ 	.word	index@(_Z16histogram_kernelPjS_jj)
        /*0020*/ 	.word	0x00000000
.L_5:


//--------------------- .nv.compat                --------------------------
	.section	.nv.compat,"",@"SHT_CUDA_COMPAT_INFO"
	.align	4
        /*0000*/ 	.byte	0x02, 0x09, 0x00, 0x00, 0x02, 0x02, 0x01, 0x00, 0x02, 0x05, 0x05, 0x00, 0x03, 0x07, 0x01, 0x01
        /*0010*/ 	.byte	0x02, 0x03, 0x00, 0x00, 0x02, 0x06, 0x01, 0x00, 0x04, 0x0b, 0x08, 0x00, 0x09, 0x00, 0x00, 0x00
        /*0020*/ 	.byte	0x00, 0x00, 0x00, 0x00


//--------------------- .nv.info._Z16histogram_kernelPjS_jj --------------------------
	.section	.nv.info._Z16histogram_kernelPjS_jj,"",@"SHT_CUDA_INFO"
	.sectionflags	@""
	.align	4


	//----- nvinfo : EIATTR_CUDA_API_VERSION
	.align		4
        /*0000*/ 	.byte	0x04, 0x37
        /*0002*/ 	.short	(.L_7 - .L_6)
.L_6:
        /*0004*/ 	.word	0x00000082


	//----- nvinfo : EIATTR_KPARAM_INFO
	.align		4
.L_7:
        /*0008*/ 	.byte	0x04, 0x17
        /*000a*/ 	.short	(.L_9 - .L_8)
.L_8:
        /*000c*/ 	.word	0x00000000
        /*0010*/ 	.short	0x0003
        /*0012*/ 	.short	0x0014
        /*0014*/ 	.byte	0x00, 0xf0, 0x11, 0x00


	//----- nvinfo : EIATTR_KPARAM_INFO
	.align		4
.L_9:
        /*0018*/ 	.byte	0x04, 0x17
        /*001a*/ 	.short	(.L_11 - .L_10)
.L_10:
        /*001c*/ 	.word	0x00000000
        /*0020*/ 	.short	0x0002
        /*0022*/ 	.short	0x0010
        /*0024*/ 	.byte	0x00, 0xf0, 0x11, 0x00


	//----- nvinfo : EIATTR_KPARAM_INFO
	.align		4
.L_11:
        /*0028*/ 	.byte	0x04, 0x17
        /*002a*/ 	.short	(.L_13 - .L_12)
.L_12:
        /*002c*/ 	.word	0x00000000
        /*0030*/ 	.short	0x0001
        /*0032*/ 	.short	0x0008
        /*0034*/ 	.byte	0x00, 0xf5, 0x21, 0x00


	//----- nvinfo : EIATTR_KPARAM_INFO
	.align		4
.L_13:
        /*0038*/ 	.byte	0x04, 0x17
        /*003a*/ 	.short	(.L_15 - .L_14)
.L_14:
        /*003c*/ 	.word	0x00000000
        /*0040*/ 	.short	0x0000
        /*0042*/ 	.short	0x0000
        /*0044*/ 	.byte	0x00, 0xf5, 0x21, 0x00


	//----- nvinfo : EIATTR_SPARSE_MMA_MASK
	.align		4
.L_15:
        /*0048*/ 	.byte	0x03, 0x50
        /*004a*/ 	.short	0x0000


	//----- nvinfo : EIATTR_MAXREG_COUNT
	.align		4
        /*004c*/ 	.byte	0x03, 0x1b
        /*004e*/ 	.short	0x00ff


	//----- nvinfo : EIATTR_NUM_BARRIERS
	.align		4
        /*0050*/ 	.byte	0x02, 0x4c
        /*0052*/ 	.byte	0x01
	.zero		1


	//----- nvinfo : EIATTR_MERCURY_ISA_VERSION
	.align		4
        /*0054*/ 	.byte	0x03, 0x5f
        /*0056*/ 	.short	0x0101


	//----- nvinfo : EIATTR_VRC_CTA_INIT_COUNT
	.align		4
        /*0058*/ 	.byte	0x02, 0x4a
	.zero		1
	.zero		1


	//----- nvinfo : EIATTR_EXIT_INSTR_OFFSETS
	.align		4
        /*005c*/ 	.byte	0x04, 0x1c
        /*005e*/ 	.short	(.L_17 - .L_16)


	//   ....[0]....
.L_16:
        /*0060*/ 	.word	0x000002a0


	//   ....[1]....
        /*0064*/ 	.word	0x00000360


	//----- nvinfo : EIATTR_CRS_STACK_SIZE
	.align		4
.L_17:
        /*0068*/ 	.byte	0x04, 0x1e
        /*006a*/ 	.short	(.L_19 - .L_18)
.L_18:
        /*006c*/ 	.word	0x00000000


	//----- nvinfo : EIATTR_CBANK_PARAM_SIZE
	.align		4
.L_19:
        /*0070*/ 	.byte	0x03, 0x19
        /*0072*/ 	.short	0x0018


	//----- nvinfo : EIATTR_PARAM_CBANK
	.align		4
        /*0074*/ 	.byte	0x04, 0x0a
        /*0076*/ 	.short	(.L_21 - .L_20)
	.align		4
.L_20:
        /*0078*/ 	.word	index@(.nv.constant0._Z16histogram_kernelPjS_jj)
        /*007c*/ 	.short	0x0380
        /*007e*/ 	.short	0x0018


	//----- nvinfo : EIATTR_SW_WAR
	.align		4
.L_21:
        /*0080*/ 	.byte	0x04, 0x36
        /*0082*/ 	.short	(.L_23 - .L_22)
.L_22:
        /*0084*/ 	.word	0x00000008
.L_23:


//--------------------- .nv.callgraph             --------------------------
	.section	.nv.callgraph,"",@"SHT_CUDA_CALLGRAPH"
	.align	4
	.sectionentsize	8
	.align		4
        /*0000*/ 	.word	0x00000000
	.align		4
        /*0004*/ 	.word	0xffffffff
	.align		4
        /*0008*/ 	.word	0x00000000
	.align		4
        /*000c*/ 	.word	0xfffffffe
	.align		4
        /*0010*/ 	.word	0x00000000
	.align		4
        /*0014*/ 	.word	0xfffffffd
	.align		4
        /*0018*/ 	.word	0x00000000
	.align		4
        /*001c*/ 	.word	0xfffffffc


//--------------------- .text._Z16histogram_kernelPjS_jj --------------------------
	.section	.text._Z16histogram_kernelPjS_jj,"ax",@progbits
	.align	128
        .global         _Z16histogram_kernelPjS_jj
        .type           _Z16histogram_kernelPjS_jj,@function
        .size           _Z16histogram_kernelPjS_jj,(.L_x_8 - _Z16histogram_kernelPjS_jj)
        .other          _Z16histogram_kernelPjS_jj,@"STO_CUDA_ENTRY STV_DEFAULT"
_Z16histogram_kernelPjS_jj:
.text._Z16histogram_kernelPjS_jj:
[----:B------:R-:W-:Y:S01]  /*0000*/  LDC R1, c[0x0][0x37c] ;  /* 0x0000df00ff017b82 */ /* 0x000fe20000000800 */
[----:B------:R-:W0:Y:S01]  /*0010*/  S2R R7, SR_TID.X ;  /* 0x0000000000077919 */ /* 0x000e220000002100 */
[----:B------:R-:W0:Y:S01]  /*0020*/  LDCU UR8, c[0x0][0x394] ;  /* 0x00007280ff0877ac */ /* 0x000e220008000800 */
[----:B------:R-:W-:Y:S01]  /*0030*/  BSSY.RECONVERGENT B0, `(.L_x_0) ;  /* 0x000000d000007945 */ /* 0x000fe20003800200 */
[----:B0-----:R-:W-:-:S13]  /*0040*/  ISETP.GE.U32.AND P0, PT, R7, UR8, PT ;  /* 0x0000000807007c0c */ /* 0x001fda000bf06070 */
[----:B------:R-:W-:Y:S05]  /*0050*/  @P0 BRA `(.L_x_1) ;  /* 0x0000000000280947 */ /* 0x000fea0003800000 */
[----:B------:R-:W0:Y:S01]  /*0060*/  S2R R5, SR_CgaCtaId ;  /* 0x0000000000057919 */ /* 0x000e220000008800 */
[----:B------:R-:W1:Y:S01]  /*0070*/  LDC R4, c[0x0][0x360] ;  /* 0x0000d800ff047b82 */ /* 0x000e620000000800 */
[----:B------:R-:W-:Y:S01]  /*0080*/  MOV R0, 0x400 ;  /* 0x0000040000007802 */ /* 0x000fe20000000f00 */
[----:B------:R-:W-:-:S03]  /*0090*/  IMAD.MOV.U32 R3, RZ, RZ, R7 ;  /* 0x000000ffff037224 */ /* 0x000fc600078e0007 */
[----:B0-----:R-:W-:-:S07]  /*00a0*/  LEA R0, R5, R0, 0x18 ;  /* 0x0000000005007211 */ /* 0x001fce00078ec0ff */
.L_x_2:
[----:B------:R-:W-:Y:S02]  /*00b0*/  IMAD R2, R3, 0x4, R0 ;  /* 0x0000000403027824 */ /* 0x000fe400078e0200 */
[----:B-1----:R-:W-:-:S03]  /*00c0*/  IMAD.IADD R3, R4, 0x1, R3 ;  /* 0x0000000104037824 */ /* 0x002fc600078e0203 */
[----:B------:R0:W-:Y:S02]  /*00d0*/  STS [R2], RZ ;  /* 0x000000ff02007388 */ /* 0x0001e40000000800 */
[----:B------:R-:W-:-:S13]  /*00e0*/  ISETP.GE.U32.AND P0, PT, R3, UR8, PT ;  /* 0x0000000803007c0c */ /* 0x000fda000bf06070 */
[----:B0-----:R-:W-:Y:S05]  /*00f0*/  @!P0 BRA `(.L_x_2) ;  /* 0xfffffffc00ec8947 */ /* 0x001fea000383ffff */
.L_x_1:
[----:B------:R-:W-:Y:S05]  /*0100*/  BSYNC.RECONVERGENT B0 ;  /* 0x0000000000007941 */ /* 0x000fea0003800200 */
.L_x_0:
[----:B------:R-:W0:Y:S01]  /*0110*/  S2UR UR4, SR_CTAID.X ;  /* 0x00000000000479c3 */ /* 0x000e220000002500 */
[----:B------:R-:W1:Y:S01]  /*0120*/  LDCU UR5, c[0x0][0x390] ;  /* 0x00007200ff0577ac */ /* 0x000e620008000800 */
[----:B------:R-:W-:Y:S06]  /*0130*/  BSSY.RECONVERGENT B0, `(.L_x_3) ;  /* 0x0000015000007945 */ /* 0x000fec0003800200 */
[----:B------:R-:W-:Y:S01]  /*0140*/  BAR.SYNC.DEFER_BLOCKING 0x0 ;  /* 0x0000000000007b1d */ /* 0x000fe20000010000 */
[----:B------:R-:W-:-:S07]  /*0150*/  ISETP.GE.U32.AND P0, PT, R7, UR8, PT ;  /* 0x0000000807007c0c */ /* 0x000fce000bf06070 */
[----:B------:R-:W0:Y:S01]  /*0160*/  LDC R8, c[0x0][0x360] ;  /* 0x0000d800ff087b82 */ /* 0x000e220000000800 */
[----:B------:R-:W2:Y:S01]  /*0170*/  LDCU.64 UR6, c[0x0][0x358] ;  /* 0x00006b00ff0677ac */ /* 0x000ea20008000a00 */
[----:B0-----:R-:W-:-:S05]  /*0180*/  IMAD R0, R8, UR4, R7 ;  /* 0x0000000408007c24 */ /* 0x001fca000f8e0207 */
[----:B-1----:R-:W-:-:S13]  /*0190*/  ISETP.GE.U32.AND P1, PT, R0, UR5, PT ;  /* 0x0000000500007c0c */ /* 0x002fda000bf26070 */
[----:B--2---:R-:W-:Y:S05]  /*01a0*/  @P1 BRA `(.L_x_4) ;  /* 0x0000000000341947 */ /* 0x004fea0003800000 */
[----:B------:R-:W0:Y:S01]  /*01b0*/  S2R R3, SR_CgaCtaId ;  /* 0x0000000000037919 */ /* 0x000e220000008800 */
[----:B------:R-:W1:Y:S01]  /*01c0*/  LDC.64 R4, c[0x0][0x380] ;  /* 0x0000e000ff047b82 */ /* 0x000e620000000a00 */
[----:B------:R-:W2:Y:S01]  /*01d0*/  LDCU UR4, c[0x0][0x370] ;  /* 0x00006e00ff0477ac */ /* 0x000ea20008000800 */
[----:B------:R-:W-:Y:S01]  /*01e0*/  MOV R2, 0x400 ;  /* 0x0000040000027802 */ /* 0x000fe20000000f00 */
[----:B--2---:R-:W-:-:S03]  /*01f0*/  IMAD R9, R8, UR4, RZ ;  /* 0x0000000408097c24 */ /* 0x004fc6000f8e02ff */
[----:B0-----:R-:W-:-:S07]  /*0200*/  LEA R11, R3, R2, 0x18 ;  /* 0x00000002030b7211 */ /* 0x001fce00078ec0ff */
.L_x_5:
[----:B-1----:R-:W-:-:S06]  /*0210*/  IMAD.WIDE R2, R0, 0x4, R4 ;  /* 0x0000000400027825 */ /* 0x002fcc00078e0204 */
[----:B------:R-:W2:Y:S01]  /*0220*/  LDG.E R2, desc[UR6][R2.64] ;  /* 0x0000000602027981 */ /* 0x000ea2000c1e1900 */
[----:B------:R-:W-:-:S05]  /*0230*/  IMAD.IADD R0, R9, 0x1, R0 ;  /* 0x0000000109007824 */ /* 0x000fca00078e0200 */
[----:B------:R-:W-:Y:S01]  /*0240*/  ISETP.GE.U32.AND P1, PT, R0, UR5, PT ;  /* 0x0000000500007c0c */ /* 0x000fe2000bf26070 */
[----:B0-2---:R-:W-:-:S05]  /*0250*/  IMAD R6, R2, 0x4, R11 ;  /* 0x0000000402067824 */ /* 0x005fca00078e020b */
[----:B------:R0:W-:Y:S07]  /*0260*/  ATOMS.POPC.INC.32 RZ, [R6+URZ] ;  /* 0x0000000006ff7f8c */ /* 0x0001ee000d8000ff */
[----:B------:R-:W-:Y:S05]  /*0270*/  @!P1 BRA `(.L_x_5) ;  /* 0xfffffffc00e49947 */ /* 0x000fea000383ffff */
.L_x_4:
[----:B------:R-:W-:Y:S05]  /*0280*/  BSYNC.RECONVERGENT B0 ;  /* 0x0000000000007941 */ /* 0x000fea0003800200 */
.L_x_3:
[----:B------:R-:W-:Y:S06]  /*0290*/  BAR.SYNC.DEFER_BLOCKING 0x0 ;  /* 0x0000000000007b1d */ /* 0x000fec0000010000 */
[----:B------:R-:W-:Y:S05]  /*02a0*/  @P0 EXIT ;  /* 0x000000000000094d */ /* 0x000fea0003800000 */
[----:B------:R-:W1:Y:S01]  /*02b0*/  S2UR UR5, SR_CgaCtaId ;  /* 0x00000000000579c3 */ /* 0x000e620000008800 */
[----:B------:R-:W-:-:S07]  /*02c0*/  UMOV UR4, 0x400 ;  /* 0x0000040000047882 */ /* 0x000fce0000000000 */
[----:B------:R-:W2:Y:S01]  /*02d0*/  LDC.64 R4, c[0x0][0x388] ;  /* 0x0000e200ff047b82 */ /* 0x000ea20000000a00 */
[----:B-1----:R-:W-:-:S12]  /*02e0*/  ULEA UR4, UR5, UR4, 0x18 ;  /* 0x0000000405047291 */ /* 0x002fd8000f8ec0ff */
.L_x_6:
[C---:B------:R-:W-:Y:S01]  /*02f0*/  LEA R0, R7.reuse, UR4, 0x2 ;  /* 0x0000000407007c11 */ /* 0x040fe2000f8e10ff */
[----:B-12---:R-:W-:-:S04]  /*0300*/  IMAD.WIDE R2, R7, 0x4, R4 ;  /* 0x0000000407027825 */ /* 0x006fc800078e0204 */
[----:B------:R-:W1:Y:S01]  /*0310*/  LDS R9, [R0] ;  /* 0x0000000000097984 */ /* 0x000e620000000800 */
[----:B------:R-:W-:-:S05]  /*0320*/  IMAD.IADD R7, R8, 0x1, R7 ;  /* 0x0000000108077824 */ /* 0x000fca00078e0207 */
[----:B------:R-:W-:Y:S01]  /*0330*/  ISETP.GE.U32.AND P0, PT, R7, UR8, PT ;  /* 0x0000000807007c0c */ /* 0x000fe2000bf06070 */
[----:B-1----:R1:W-:-:S12]  /*0340*/  REDG.E.ADD.STRONG.GPU desc[UR6][R2.64], R9 ;  /* 0x000000090200798e */ /* 0x0023d8000c12e106 */
[----:B------:R-:W-:Y:S05]  /*0350*/  @!P0 BRA `(.L_x_6) ;  /* 0xfffffffc00e48947 */ /* 0x000fea000383ffff */
[----:B------:R-:W-:Y:S05]  /*0360*/  EXIT ;  /* 0x000000000000794d */ /* 0x000fea0003800000 */
.L_x_7:
[----:B------:R-:W-:-:S00]  /*0370*/  BRA `(.L_x_7) ;  /* 0xfffffffc00fc7947 */ /* 0x000fc0000383ffff */
[----:B------:R-:W-:-:S00]  /*0380*/  NOP ;  /* 0x0000000000007918 */ /* 0x000fc00000000000 */
[----:B------:R-:W-:-:S00]  /*0390*/  NOP ;  /* 0x0000000000007918 */ /* 0x000fc00000000000 */
[----:B------:R-:W-:-:S00]  /*03a0*/  NOP ;  /* 0x0000000000007918 */ /* 0x000fc00000000000 */
[----:B------:R-:W-:-:S00]  /*03b0*/  NOP ;  /* 0x0000000000007918 */ /* 0x000fc00000000000 */
[----:B------:R-:W-:-:S00]  /*03c0*/  NOP ;  /* 0x0000000000007918 */ /* 0x000fc00000000000 */
[----:B------:R-:W-:-:S00]  /*03d0*/  NOP ;  /* 0x0000000000007918 */ /* 0x000fc00000000000 */
[----:B------:R-:W-:-:S00]  /*03e0*/  NOP ;  /* 0x0000000000007918 */ /* 0x000fc00000000000 */
[----:B------:R-:W-:-:S00]  /*03f0*/  NOP ;  /* 0x0000000000007918 */ /* 0x000fc00000000000 */
.L_x_8:


//--------------------- .nv.shared._Z16histogram_kernelPjS_jj --------------------------
	.section	.nv.shared._Z16histogram_kernelPjS_jj,"aw",@nobits
	.sectionflags	@""
	.align	16
	.zero		1024


//--------------------- .nv.shared.reserved.0     --------------------------
	.section	.nv.shared.reserved.0,"aw",@nobits
	.weak		__nv_reservedSMEM_offset_0_alias
	.size		__nv_reservedSMEM_offset_0_alias, 0, 64
	.other		__nv_reservedSMEM_offset_0_alias,@"STO_CUDA_RESERVED_SHARED STV_DEFAULT"
__nv_reservedSMEM_offset_0_alias:
	.zero		0
	.zero		64


//--------------------- .nv.constant0._Z16histogram_kernelPjS_jj --------------------------
	.section	.nv.constant0._Z16histogram_kernelPjS_jj,"a",@progbits
	.sectionflags	@""
	.align	4
.nv.constant0._Z16histogram_kernelPjS_jj:
	.zero		920


//--------------------- SYMBOLS --------------------------

	.type		.nv.reservedSmem.offset0,@object
	.size		.nv.reservedSmem.offset0,0x4
	.type		.nv.reservedSmem.cap,@object
	.size		.nv.reservedSmem.cap,0x4
